	.headerflags	@"EF_CUDA_TEXMODE_UNIFIED EF_CUDA_64BIT_ADDRESS EF_CUDA_ACCELERATORS EF_CUDA_SM90 EF_CUDA_VIRTUAL_SM(EF_CUDA_SM90)"
	.elftype	@"ET_EXEC"


//--------------------- .nv.info                  --------------------------
	.section	.nv.info,"",@"SHT_CUDA_INFO"
	.align	4


	//----- nvinfo : EIATTR_REGCOUNT
	.align		4
        /*0000*/ 	.byte	0x04, 0x2f
        /*0002*/ 	.short	(.L_1 - .L_0)
	.align		4
.L_0:
        /*0004*/ 	.word	index@(triton_poi_fused__weight_norm_interface_convolution_8)
        /*0008*/ 	.word	0x0000001b


	//----- nvinfo : EIATTR_MIN_STACK_SIZE
	.align		4
.L_1:
        /*000c*/ 	.byte	0x04, 0x12
        /*000e*/ 	.short	(.L_3 - .L_2)
	.align		4
.L_2:
        /*0010*/ 	.word	index@(triton_poi_fused__weight_norm_interface_convolution_8)
        /*0014*/ 	.word	0x00000000


	//----- nvinfo : EIATTR_FRAME_SIZE
	.align		4
.L_3:
        /*0018*/ 	.byte	0x04, 0x11
        /*001a*/ 	.short	(.L_5 - .L_4)
	.align		4
.L_4:
        /*001c*/ 	.word	index@(triton_poi_fused__weight_norm_interface_convolution_8)
        /*0020*/ 	.word	0x00000000


	//----- nvinfo : EIATTR_MIN_STACK_SIZE
	.align		4
.L_5:
        /*0024*/ 	.byte	0x04, 0x12
        /*0026*/ 	.short	(.L_7 - .L_6)
	.align		4
.L_6:
        /*0028*/ 	.word	index@(triton_poi_fused__weight_norm_interface_convolution_8)
        /*002c*/ 	.word	0x00000000
.L_7:


//--------------------- .nv.info.triton_poi_fused__weight_norm_interface_convolution_8 --------------------------
	.section	.nv.info.triton_poi_fused__weight_norm_interface_convolution_8,"",@"SHT_CUDA_INFO"
	.sectionflags	@""
	.align	4


	//----- nvinfo : EIATTR_CUDA_API_VERSION
	.align		4
        /*0000*/ 	.byte	0x04, 0x37
        /*0002*/ 	.short	(.L_9 - .L_8)
.L_8:
        /*0004*/ 	.word	0x0000007c


	//----- nvinfo : EIATTR_KPARAM_INFO
	.align		4
.L_9:
        /*0008*/ 	.byte	0x04, 0x17
        /*000a*/ 	.short	(.L_11 - .L_10)
.L_10:
        /*000c*/ 	.word	0x00000000
        /*0010*/ 	.short	0x0006
        /*0012*/ 	.short	0x002c
        /*0014*/ 	.byte	0x00, 0xf0, 0x11, 0x00


	//----- nvinfo : EIATTR_KPARAM_INFO
	.align		4
.L_11:
        /*0018*/ 	.byte	0x04, 0x17
        /*001a*/ 	.short	(.L_13 - .L_12)
.L_12:
        /*001c*/ 	.word	0x00000000
        /*0020*/ 	.short	0x0005
        /*0022*/ 	.short	0x0028
        /*0024*/ 	.byte	0x00, 0xf0, 0x11, 0x00


	//----- nvinfo : EIATTR_KPARAM_INFO
	.align		4
.L_13:
        /*0028*/ 	.byte	0x04, 0x17
        /*002a*/ 	.short	(.L_15 - .L_14)
.L_14:
        /*002c*/ 	.word	0x00000000
        /*0030*/ 	.short	0x0004
        /*0032*/ 	.short	0x0020
        /*0034*/ 	.byte	0x00, 0xf4, 0x21, 0x00


	//----- nvinfo : EIATTR_KPARAM_INFO
	.align		4
.L_15:
        /*0038*/ 	.byte	0x04, 0x17
        /*003a*/ 	.short	(.L_17 - .L_16)
.L_16:
        /*003c*/ 	.word	0x00000000
        /*0040*/ 	.short	0x0003
        /*0042*/ 	.short	0x0018
        /*0044*/ 	.byte	0x00, 0xf4, 0x21, 0x00


	//----- nvinfo : EIATTR_KPARAM_INFO
	.align		4
.L_17:
        /*0048*/ 	.byte	0x04, 0x17
        /*004a*/ 	.short	(.L_19 - .L_18)
.L_18:
        /*004c*/ 	.word	0x00000000
        /*0050*/ 	.short	0x0002
        /*0052*/ 	.short	0x0010
        /*0054*/ 	.byte	0x00, 0xf4, 0x21, 0x00


	//----- nvinfo : EIATTR_KPARAM_INFO
	.align		4
.L_19:
        /*0058*/ 	.byte	0x04, 0x17
        /*005a*/ 	.short	(.L_21 - .L_20)
.L_20:
        /*005c*/ 	.word	0x00000000
        /*0060*/ 	.short	0x0001
        /*0062*/ 	.short	0x0008
        /*0064*/ 	.byte	0x00, 0xf4, 0x21, 0x00


	//----- nvinfo : EIATTR_KPARAM_INFO
	.align		4
.L_21:
        /*0068*/ 	.byte	0x04, 0x17
        /*006a*/ 	.short	(.L_23 - .L_22)
.L_22:
        /*006c*/ 	.word	0x00000000
        /*0070*/ 	.short	0x0000
        /*0072*/ 	.short	0x0000
        /*0074*/ 	.byte	0x00, 0xf4, 0x21, 0x00


	//----- nvinfo : EIATTR_SPARSE_MMA_MASK
	.align		4
.L_23:
        /*0078*/ 	.byte	0x03, 0x50
        /*007a*/ 	.short	0x0000


	//----- nvinfo : EIATTR_MAXREG_COUNT
	.align		4
        /*007c*/ 	.byte	0x03, 0x1b
        /*007e*/ 	.short	0x00ff


	//----- nvinfo : EIATTR_EXIT_INSTR_OFFSETS
	.align		4
        /*0080*/ 	.byte	0x04, 0x1c
        /*0082*/ 	.short	(.L_25 - .L_24)


	//   ....[0]....
.L_24:
        /*0084*/ 	.word	0x00000710


	//   ....[1]....
        /*0088*/ 	.word	0x00000730


	//----- nvinfo : EIATTR_REQNTID
	.align		4
.L_25:
        /*008c*/ 	.byte	0x04, 0x10
        /*008e*/ 	.short	(.L_27 - .L_26)
.L_26:
        /*0090*/ 	.word	0x00000080
        /*0094*/ 	.word	0x00000001
        /*0098*/ 	.word	0x00000001


	//----- nvinfo : EIATTR_CBANK_PARAM_SIZE
	.align		4
.L_27:
        /*009c*/ 	.byte	0x03, 0x19
        /*009e*/ 	.short	0x0030


	//----- nvinfo : EIATTR_PARAM_CBANK
	.align		4
        /*00a0*/ 	.byte	0x04, 0x0a
        /*00a2*/ 	.short	(.L_29 - .L_28)
	.align		4
.L_28:
        /*00a4*/ 	.word	index@(.nv.constant0.triton_poi_fused__weight_norm_interface_convolution_8)
        /*00a8*/ 	.short	0x0210
        /*00aa*/ 	.short	0x0030


	//----- nvinfo : EIATTR_SW_WAR
	.align		4
.L_29:
        /*00ac*/ 	.byte	0x04, 0x36
        /*00ae*/ 	.short	(.L_31 - .L_30)
.L_30:
        /*00b0*/ 	.word	0x00000008
.L_31:


//--------------------- .nv.callgraph             --------------------------
	.section	.nv.callgraph,"",@"SHT_CUDA_CALLGRAPH"
	.align	4
	.sectionentsize	8
	.align		4
        /*0000*/ 	.word	0x00000000
	.align		4
        /*0004*/ 	.word	0xffffffff
	.align		4
        /*0008*/ 	.word	0x00000000
	.align		4
        /*000c*/ 	.word	0xfffffffe
	.align		4
        /*0010*/ 	.word	0x00000000
	.align		4
        /*0014*/ 	.word	0xfffffffd
	.align		4
        /*0018*/ 	.word	0x00000000
	.align		4
        /*001c*/ 	.word	0xfffffffc


//--------------------- .text.triton_poi_fused__weight_norm_interface_convolution_8 --------------------------
	.section	.text.triton_poi_fused__weight_norm_interface_convolution_8,"ax",@progbits
	.sectionflags	@"SHF_BARRIERS=1"
	.align	128
        .global         triton_poi_fused__weight_norm_interface_convolution_8
        .type           triton_poi_fused__weight_norm_interface_convolution_8,@function
        .size           triton_poi_fused__weight_norm_interface_convolution_8,(.L_x_1 - triton_poi_fused__weight_norm_interface_convolution_8)
        .other          triton_poi_fused__weight_norm_interface_convolution_8,@"STO_CUDA_ENTRY STV_DEFAULT"
triton_poi_fused__weight_norm_interface_convolution_8:
.text.triton_poi_fused__weight_norm_interface_convolution_8:
[----:B------:R-:W0:Y:S01]  /*0000*/  LDC R1, c[0x0][0x28] ;  /* 0x00000a00ff017b82 */ /* 0x000e220000000800 */
[----:B------:R-:W1:Y:S07]  /*0010*/  S2R R0, SR_CTAID.Y ;  /* 0x0000000000007919 */ /* 0x000e6e0000002600 */
[----:B------:R-:W2:Y:S01]  /*0020*/  LDC.64 R4, c[0x0][0x220] ;  /* 0x00008800ff047b82 */ /* 0x000ea20000000a00 */
[----:B------:R-:W-:Y:S01]  /*0030*/  ULDC.64 UR6, c[0x0][0x208] ;  /* 0x0000820000067ab9 */ /* 0x000fe20000000a00 */
[----:B------:R-:W3:Y:S01]  /*0040*/  S2R R3, SR_TID.X ;  /* 0x0000000000037919 */ /* 0x000ee20000002100 */
[----:B------:R-:W4:Y:S05]  /*0050*/  S2R R8, SR_CTAID.X ;  /* 0x0000000000087919 */ /* 0x000f2a0000002500 */
[----:B------:R-:W5:Y:S08]  /*0060*/  LDC.64 R12, c[0x0][0x218] ;  /* 0x00008600ff0c7b82 */ /* 0x000f700000000a00 */
[----:B------:R-:W5:Y:S01]  /*0070*/  LDC.64 R10, c[0x0][0x210] ;  /* 0x00008400ff0a7b82 */ /* 0x000f620000000a00 */
[----:B-1----:R-:W-:Y:S01]  /*0080*/  IMAD.SHL.U32 R2, R0, 0x20, RZ ;  /* 0x0000002000027824 */ /* 0x002fe200078e00ff */
[----:B------:R-:W-:Y:S01]  /*0090*/  SHF.R.S32.HI R0, RZ, 0x1a, R0 ;  /* 0x0000001aff007819 */ /* 0x000fe20000011400 */
[----:B---3--:R-:W-:-:S03]  /*00a0*/  IMAD.SHL.U32 R7, R3, 0x4, RZ ;  /* 0x0000000403077824 */ /* 0x008fc600078e00ff */
[----:B------:R-:W-:Y:S02]  /*00b0*/  SGXT R0, R0, 0x1 ;  /* 0x000000010000781a */ /* 0x000fe40000000200 */
[----:B------:R-:W-:-:S04]  /*00c0*/  LOP3.LUT R7, R2, 0x1c, R7, 0xf8, !PT ;  /* 0x0000001c02077812 */ /* 0x000fc800078ef807 */
[----:B------:R-:W-:-:S04]  /*00d0*/  LEA.HI R0, R0, R7, RZ, 0x6 ;  /* 0x0000000700007211 */ /* 0x000fc800078f30ff */
[----:B------:R-:W-:-:S05]  /*00e0*/  SHF.R.S32.HI R15, RZ, 0x6, R0 ;  /* 0x00000006ff0f7819 */ /* 0x000fca0000011400 */
[----:B--2---:R-:W-:-:S05]  /*00f0*/  IMAD.WIDE R4, R15, 0x4, R4 ;  /* 0x000000040f047825 */ /* 0x004fca00078e0204 */
[----:B------:R1:W2:Y:S01]  /*0100*/  LDG.E.EL R14, desc[UR6][R4.64] ;  /* 0x00000006040e7981 */ /* 0x0002a2000c2e1900 */
[----:B------:R-:W-:Y:S01]  /*0110*/  SHF.R.U32.HI R9, RZ, 0x3, R3 ;  /* 0x00000003ff097819 */ /* 0x000fe20000011603 */
[----:B----4-:R-:W-:Y:S01]  /*0120*/  IMAD.SHL.U32 R8, R8, 0x10, RZ ;  /* 0x0000001008087824 */ /* 0x010fe200078e00ff */
[----:B------:R-:W-:Y:S01]  /*0130*/  LOP3.LUT R0, R0, 0xffffffc0, RZ, 0xc0, !PT ;  /* 0xffffffc000007812 */ /* 0x000fe200078ec0ff */
[----:B-----5:R-:W-:Y:S01]  /*0140*/  IMAD.WIDE R12, R15, 0x4, R12 ;  /* 0x000000040f0c7825 */ /* 0x020fe200078e020c */
[----:B------:R-:W-:-:S03]  /*0150*/  SGXT.U32 R9, R9, 0x4 ;  /* 0x000000040909781a */ /* 0x000fc60000000000 */
[----:B------:R-:W-:Y:S01]  /*0160*/  IMAD.IADD R7, R7, 0x1, -R0 ;  /* 0x0000000107077824 */ /* 0x000fe200078e0a00 */
[----:B------:R-:W-:Y:S01]  /*0170*/  LOP3.LUT R0, R8, R9, RZ, 0xfc, !PT ;  /* 0x0000000908007212 */ /* 0x000fe200078efcff */
[----:B------:R-:W3:Y:S01]  /*0180*/  LDG.E.EL R12, desc[UR6][R12.64] ;  /* 0x000000060c0c7981 */ /* 0x000ee2000c2e1900 */
[----:B-1----:R-:W-:Y:S02]  /*0190*/  CS2R R4, SRZ ;  /* 0x0000000000047805 */ /* 0x002fe4000001ff00 */
[C---:B------:R-:W-:Y:S01]  /*01a0*/  ISETP.GE.AND P0, PT, R0.reuse, 0x9, PT ;  /* 0x000000090000780c */ /* 0x040fe20003f06270 */
[----:B------:R-:W-:-:S04]  /*01b0*/  IMAD R6, R0, 0x40, R7 ;  /* 0x0000004000067824 */ /* 0x000fc800078e0207 */
[----:B------:R-:W-:Y:S01]  /*01c0*/  IMAD R0, R15, 0x240, R6 ;  /* 0x000002400f007824 */ /* 0x000fe200078e0206 */
[----:B------:R-:W-:-:S03]  /*01d0*/  CS2R R6, SRZ ;  /* 0x0000000000067805 */ /* 0x000fc6000001ff00 */
[----:B0-----:R-:W-:-:S05]  /*01e0*/  IMAD.WIDE R10, R0, 0x4, R10 ;  /* 0x00000004000a7825 */ /* 0x001fca00078e020a */
[----:B------:R0:W4:Y:S01]  /*01f0*/  @!P0 LDG.E.EL.128 R4, desc[UR6][R10.64] ;  /* 0x000000060a048981 */ /* 0x000122000c2e1d00 */
[----:B------:R-:W1:Y:S01]  /*0200*/  S2UR UR5, SR_CgaCtaId ;  /* 0x00000000000579c3 */ /* 0x000e620000008800 */
[----:B------:R-:W-:Y:S01]  /*0210*/  IMAD.SHL.U32 R15, R3, 0x40, RZ ;  /* 0x00000040030f7824 */ /* 0x000fe200078e00ff */
[----:B------:R-:W-:Y:S01]  /*0220*/  UMOV UR4, 0x400 ;  /* 0x0000040000047882 */ /* 0x000fe20000000000 */
[----:B------:R-:W-:-:S04]  /*0230*/  SHF.R.U32.HI R19, RZ, 0x4, R3 ;  /* 0x00000004ff137819 */ /* 0x000fc80000011603 */
[----:B------:R-:W-:Y:S02]  /*0240*/  SGXT.U32 R19, R19, 0x3 ;  /* 0x000000031313781a */ /* 0x000fe40000000000 */
[----:B0-----:R-:W-:Y:S02]  /*0250*/  LOP3.LUT R10, R15, 0x1c0, RZ, 0xc0, !PT ;  /* 0x000001c00f0a7812 */ /* 0x001fe400078ec0ff */
[----:B------:R-:W-:Y:S02]  /*0260*/  LOP3.LUT R19, R2, R19, RZ, 0xfc, !PT ;  /* 0x0000001302137212 */ /* 0x000fe400078efcff */
[C---:B------:R-:W-:Y:S02]  /*0270*/  LOP3.LUT R11, R10.reuse, 0x10, RZ, 0xfc, !PT ;  /* 0x000000100a0b7812 */ /* 0x040fe400078efcff */
[----:B------:R-:W-:Y:S02]  /*0280*/  LOP3.LUT R9, R10, R9, RZ, 0xfc, !PT ;  /* 0x000000090a097212 */ /* 0x000fe400078efcff */
[----:B------:R-:W-:Y:S01]  /*0290*/  LOP3.LUT R2, R19, 0x8, RZ, 0xfc, !PT ;  /* 0x0000000813027812 */ /* 0x000fe200078efcff */
[----:B-1----:R-:W-:-:S06]  /*02a0*/  UPRMT UR4, UR5, 0x654, UR4 ;  /* 0x0000065405047896 */ /* 0x002fcc0008000004 */
[----:B------:R-:W-:-:S05]  /*02b0*/  LEA.HI R18, R11, UR4, RZ, 0x1e ;  /* 0x000000040b127c11 */ /* 0x000fca000f8ff0ff */
[----:B------:R-:W-:Y:S01]  /*02c0*/  IMAD R18, R9, 0x4, R18 ;  /* 0x0000000409127824 */ /* 0x000fe200078e0212 */
[C---:B--2---:R-:W-:Y:S02]  /*02d0*/  FSETP.GT.AND P1, PT, |R14|.reuse, 8.50705917302346158658e+37, PT ;  /* 0x7e8000000e00780b */ /* 0x044fe40003f24200 */
[----:B------:R-:W-:-:S11]  /*02e0*/  FSETP.GEU.AND P2, PT, |R14|, 1.175494350822287508e-38, PT ;  /* 0x008000000e00780b */ /* 0x000fd60003f4e200 */
[----:B------:R-:W-:Y:S01]  /*02f0*/  @P1 FMUL R14, R14, 0.25 ;  /* 0x3e8000000e0e1820 */ /* 0x000fe20000400000 */
[----:B---3--:R-:W-:-:S03]  /*0300*/  @P1 FMUL R12, R12, 0.25 ;  /* 0x3e8000000c0c1820 */ /* 0x008fc60000400000 */
[----:B------:R-:W-:Y:S01]  /*0310*/  @!P2 FMUL R14, R14, 16777216 ;  /* 0x4b8000000e0ea820 */ /* 0x000fe20000400000 */
[----:B------:R-:W-:-:S03]  /*0320*/  @!P2 FMUL R12, R12, 16777216 ;  /* 0x4b8000000c0ca820 */ /* 0x000fc60000400000 */
[----:B------:R0:W1:Y:S02]  /*0330*/  MUFU.RCP R13, R14 ;  /* 0x0000000e000d7308 */ /* 0x0000640000001000 */
[----:B0-----:R-:W-:-:S04]  /*0340*/  LOP3.LUT R14, R10, 0x30, RZ, 0xfc, !PT ;  /* 0x000000300a0e7812 */ /* 0x001fc800078efcff */
[----:B------:R-:W-:Y:S01]  /*0350*/  LEA.HI R14, R14, UR4, RZ, 0x1e ;  /* 0x000000040e0e7c11 */ /* 0x000fe2000f8ff0ff */
[----:B-1----:R-:W-:Y:S01]  /*0360*/  FMUL R13, R13, R12 ;  /* 0x0000000c0d0d7220 */ /* 0x002fe20000400000 */
[C---:B------:R-:W-:Y:S02]  /*0370*/  LOP3.LUT R12, R10.reuse, 0x20, RZ, 0xfc, !PT ;  /* 0x000000200a0c7812 */ /* 0x040fe400078efcff */
[----:B------:R-:W-:Y:S01]  /*0380*/  LEA.HI R10, R10, UR4, RZ, 0x1e ;  /* 0x000000040a0a7c11 */ /* 0x000fe2000f8ff0ff */
[C---:B----4-:R-:W-:Y:S01]  /*0390*/  FMUL R4, R13.reuse, R4 ;  /* 0x000000040d047220 */ /* 0x050fe20000400000 */
[----:B------:R-:W-:Y:S01]  /*03a0*/  LEA.HI R12, R12, UR4, RZ, 0x1e ;  /* 0x000000040c0c7c11 */ /* 0x000fe2000f8ff0ff */
[C---:B------:R-:W-:Y:S01]  /*03b0*/  FMUL R5, R13.reuse, R5 ;  /* 0x000000050d057220 */ /* 0x040fe20000400000 */
[----:B------:R-:W-:Y:S01]  /*03c0*/  FMUL R6, R13, R6 ;  /* 0x000000060d067220 */ /* 0x000fe20000400000 */
[----:B------:R-:W-:Y:S02]  /*03d0*/  IMAD R11, R9, 0x4, R10 ;  /* 0x00000004090b7824 */ /* 0x000fe400078e020a */
[----:B------:R-:W-:Y:S01]  /*03e0*/  FMUL R7, R13, R7 ;  /* 0x000000070d077220 */ /* 0x000fe20000400000 */
[C---:B------:R-:W-:Y:S01]  /*03f0*/  IMAD R17, R9.reuse, 0x4, R12 ;  /* 0x0000000409117824 */ /* 0x040fe200078e020c */
[----:B------:R-:W-:Y:S01]  /*0400*/  SHF.R.U32.HI R10, RZ, 0x2, R3 ;  /* 0x00000002ff0a7819 */ /* 0x000fe20000011603 */
[----:B------:R-:W-:Y:S01]  /*0410*/  IMAD R20, R9, 0x4, R14 ;  /* 0x0000000409147824 */ /* 0x000fe200078e020e */
[----:B------:R-:W-:Y:S01]  /*0420*/  STS [R11], R4 ;  /* 0x000000040b007388 */ /* 0x000fe20000000800 */
[----:B------:R-:W-:-:S02]  /*0430*/  LOP3.LUT R9, R3, 0x7f, RZ, 0xc0, !PT ;  /* 0x0000007f03097812 */ /* 0x000fc400078ec0ff */
[----:B------:R-:W-:Y:S01]  /*0440*/  LOP3.LUT R10, R10, 0x1c, RZ, 0xc0, !PT ;  /* 0x0000001c0a0a7812 */ /* 0x000fe200078ec0ff */
[----:B------:R-:W-:Y:S01]  /*0450*/  STS [R18+0x40], R5 ;  /* 0x0000400512007388 */ /* 0x000fe20000000800 */
[C---:B------:R-:W-:Y:S02]  /*0460*/  LOP3.LUT R12, R9.reuse, 0x80, RZ, 0xfc, !PT ;  /* 0x00000080090c7812 */ /* 0x040fe400078efcff */
[C---:B------:R-:W-:Y:S01]  /*0470*/  LOP3.LUT R13, R9.reuse, 0x100, RZ, 0xfc, !PT ;  /* 0x00000100090d7812 */ /* 0x040fe200078efcff */
[----:B------:R0:W-:Y:S01]  /*0480*/  STS [R17+0x80], R6 ;  /* 0x0000800611007388 */ /* 0x0001e20000000800 */
[----:B------:R-:W-:Y:S01]  /*0490*/  LOP3.LUT R14, R9, 0x180, RZ, 0xfc, !PT ;  /* 0x00000180090e7812 */ /* 0x000fe200078efcff */
[----:B------:R-:W-:Y:S01]  /*04a0*/  VIADD R10, R10, UR4 ;  /* 0x000000040a0a7c36 */ /* 0x000fe20008000000 */
[----:B------:R-:W-:Y:S01]  /*04b0*/  SHF.R.U32.HI R12, RZ, 0x2, R12 ;  /* 0x00000002ff0c7819 */ /* 0x000fe2000001160c */
[----:B------:R1:W-:Y:S01]  /*04c0*/  STS [R20+0xc0], R7 ;  /* 0x0000c00714007388 */ /* 0x0003e20000000800 */
[----:B------:R-:W-:-:S02]  /*04d0*/  SHF.R.U32.HI R13, RZ, 0x2, R13 ;  /* 0x00000002ff0d7819 */ /* 0x000fc4000001160d */
[----:B------:R-:W-:Y:S02]  /*04e0*/  SHF.R.U32.HI R14, RZ, 0x2, R14 ;  /* 0x00000002ff0e7819 */ /* 0x000fe4000001160e */
[----:B------:R-:W-:Y:S02]  /*04f0*/  LOP3.LUT R12, R12, 0x3c, RZ, 0xc0, !PT ;  /* 0x0000003c0c0c7812 */ /* 0x000fe400078ec0ff */
[----:B------:R-:W-:Y:S02]  /*0500*/  LOP3.LUT R13, R13, 0x5c, RZ, 0xc0, !PT ;  /* 0x0000005c0d0d7812 */ /* 0x000fe400078ec0ff */
[----:B------:R-:W-:Y:S01]  /*0510*/  LOP3.LUT R14, R14, 0x7c, RZ, 0xc0, !PT ;  /* 0x0000007c0e0e7812 */ /* 0x000fe200078ec0ff */
[----:B------:R-:W-:Y:S01]  /*0520*/  VIADD R12, R12, UR4 ;  /* 0x000000040c0c7c36 */ /* 0x000fe20008000000 */
[----:B0-----:R-:W-:Y:S01]  /*0530*/  LOP3.LUT R17, R8, 0xf, R3, 0xf8, !PT ;  /* 0x0000000f08117812 */ /* 0x001fe200078ef803 */
[----:B------:R-:W-:Y:S01]  /*0540*/  VIADD R22, R13, UR4 ;  /* 0x000000040d167c36 */ /* 0x000fe20008000000 */
[----:B------:R-:W-:Y:S01]  /*0550*/  LOP3.LUT R3, R19, 0x10, RZ, 0xfc, !PT ;  /* 0x0000001013037812 */ /* 0x000fe200078efcff */
[----:B------:R-:W-:Y:S01]  /*0560*/  VIADD R24, R14, UR4 ;  /* 0x000000040e187c36 */ /* 0x000fe20008000000 */
[----:B------:R-:W-:Y:S01]  /*0570*/  BAR.SYNC.DEFER_BLOCKING 0x0 ;  /* 0x0000000000007b1d */ /* 0x000fe20000010000 */
[----:B------:R-:W-:Y:S01]  /*0580*/  IMAD R14, R9, 0x4, R10 ;  /* 0x00000004090e7824 */ /* 0x000fe200078e020a */
[----:B------:R-:W-:Y:S01]  /*0590*/  ISETP.GE.AND P1, PT, R17, 0x9, PT ;  /* 0x000000091100780c */ /* 0x000fe20003f26270 */
[----:B------:R-:W-:Y:S01]  /*05a0*/  IMAD R16, R9, 0x4, R12 ;  /* 0x0000000409107824 */ /* 0x000fe200078e020c */
[----:B------:R-:W-:Y:S01]  /*05b0*/  LOP3.LUT R8, R19, 0x18, RZ, 0xfc, !PT ;  /* 0x0000001813087812 */ /* 0x000fe200078efcff */
[----:B------:R-:W-:-:S03]  /*05c0*/  IMAD R15, R9, 0x4, R22 ;  /* 0x00000004090f7824 */ /* 0x000fc600078e0216 */
[----:B------:R-:W0:Y:S01]  /*05d0*/  LDC.64 R12, c[0x0][0x228] ;  /* 0x00008a00ff0c7b82 */ /* 0x000e220000000a00 */
[----:B------:R-:W-:Y:S02]  /*05e0*/  IMAD R9, R9, 0x4, R24 ;  /* 0x0000000409097824 */ /* 0x000fe400078e0218 */
[--C-:B------:R-:W-:Y:S02]  /*05f0*/  IMAD R19, R19, 0x9, R17.reuse ;  /* 0x0000000913137824 */ /* 0x100fe400078e0211 */
[--C-:B------:R-:W-:Y:S02]  /*0600*/  IMAD R21, R2, 0x9, R17.reuse ;  /* 0x0000000902157824 */ /* 0x100fe400078e0211 */
[--C-:B------:R-:W-:Y:S01]  /*0610*/  IMAD R23, R3, 0x9, R17.reuse ;  /* 0x0000000903177824 */ /* 0x100fe200078e0211 */
[----:B------:R-:W2:Y:S01]  /*0620*/  LDC.64 R10, c[0x0][0x230] ;  /* 0x00008c00ff0a7b82 */ /* 0x000ea20000000a00 */
[----:B------:R-:W-:Y:S01]  /*0630*/  IMAD R17, R8, 0x9, R17 ;  /* 0x0000000908117824 */ /* 0x000fe200078e0211 */
[----:B------:R-:W3:Y:S04]  /*0640*/  LDS R14, [R14] ;  /* 0x000000000e0e7984 */ /* 0x000ee80000000800 */
[----:B------:R-:W4:Y:S01]  /*0650*/  LDS R16, [R16+0x200] ;  /* 0x0002000010107984 */ /* 0x000f220000000800 */
[----:B0-----:R-:W-:-:S03]  /*0660*/  IMAD.WIDE R2, R19, 0x4, R12 ;  /* 0x0000000413027825 */ /* 0x001fc600078e020c */
[----:B------:R-:W0:Y:S01]  /*0670*/  LDS R15, [R15+0x400] ;  /* 0x000400000f0f7984 */ /* 0x000e220000000800 */
[----:B------:R-:W-:-:S03]  /*0680*/  IMAD.WIDE R18, R21, 0x4, R12 ;  /* 0x0000000415127825 */ /* 0x000fc600078e020c */
[----:B------:R-:W5:Y:S01]  /*0690*/  LDS R9, [R9+0x600] ;  /* 0x0006000009097984 */ /* 0x000f620000000800 */
[----:B-1----:R-:W-:-:S04]  /*06a0*/  IMAD.WIDE R20, R23, 0x4, R12 ;  /* 0x0000000417147825 */ /* 0x002fc800078e020c */
[----:B------:R-:W-:-:S04]  /*06b0*/  IMAD.WIDE R12, R17, 0x4, R12 ;  /* 0x00000004110c7825 */ /* 0x000fc800078e020c */
[----:B--2---:R-:W-:Y:S01]  /*06c0*/  IMAD.WIDE R10, R0, 0x4, R10 ;  /* 0x00000004000a7825 */ /* 0x004fe200078e020a */
[----:B---3--:R1:W-:Y:S04]  /*06d0*/  @!P1 STG.E desc[UR6][R2.64], R14 ;  /* 0x0000000e02009986 */ /* 0x0083e8000c101906 */
[----:B----4-:R1:W-:Y:S04]  /*06e0*/  @!P1 STG.E desc[UR6][R18.64], R16 ;  /* 0x0000001012009986 */ /* 0x0103e8000c101906 */
[----:B0-----:R1:W-:Y:S04]  /*06f0*/  @!P1 STG.E desc[UR6][R20.64], R15 ;  /* 0x0000000f14009986 */ /* 0x0013e8000c101906 */
[----:B-----5:R1:W-:Y:S01]  /*0700*/  @!P1 STG.E desc[UR6][R12.64], R9 ;  /* 0x000000090c009986 */ /* 0x0203e2000c101906 */
[----:B------:R-:W-:Y:S05]  /*0710*/  @P0 EXIT ;  /* 0x000000000000094d */ /* 0x000fea0003800000 */
[----:B------:R-:W-:Y:S01]  /*0720*/  STG.E.128 desc[UR6][R10.64], R4 ;  /* 0x000000040a007986 */ /* 0x000fe2000c101d06 */
[----:B------:R-:W-:Y:S05]  /*0730*/  EXIT ;  /* 0x000000000000794d */ /* 0x000fea0003800000 */
.L_x_0:
[----:B------:R-:W-:-:S00]  /*0740*/  BRA `(.L_x_0) ;  /* 0xfffffffc00fc7947 */ /* 0x000fc0000383ffff */
[----:B------:R-:W-:-:S00]  /*0750*/  NOP ;  /* 0x0000000000007918 */ /* 0x000fc00000000000 */
        /* <DEDUP_REMOVED lines=10> */
.L_x_1:


//--------------------- .nv.shared.triton_poi_fused__weight_norm_interface_convolution_8 --------------------------
	.section	.nv.shared.triton_poi_fused__weight_norm_interface_convolution_8,"aw",@nobits
	.sectionflags	@""
	.align	16
	.zero		1024


//--------------------- .nv.constant0.triton_poi_fused__weight_norm_interface_convolution_8 --------------------------
	.section	.nv.constant0.triton_poi_fused__weight_norm_interface_convolution_8,"a",@progbits
	.sectionflags	@""
	.align	4
.nv.constant0.triton_poi_fused__weight_norm_interface_convolution_8:
	.zero		576
